//
// Generated by NVIDIA NVVM Compiler
//
// Compiler Build ID: CL-36424714
// Cuda compilation tools, release 13.0, V13.0.88
// Based on NVVM 20.0.0
//

.version 9.0
.target sm_100
.address_size 64

	// .globl	_Z3XORPiS_
.extern .shared .align 16 .b8 sm[];

.visible .entry _Z3XORPiS_(
	.param .u64 .ptr .align 1 _Z3XORPiS__param_0,
	.param .u64 .ptr .align 1 _Z3XORPiS__param_1
)
{
	.reg .pred 	%p<5>;
	.reg .b32 	%r<21>;
	.reg .b64 	%rd<9>;

	ld.param.u64 	%rd2, [_Z3XORPiS__param_0];
	ld.param.u64 	%rd1, [_Z3XORPiS__param_1];
	cvta.to.global.u64 	%rd3, %rd2;
	mov.u32 	%r1, %tid.x;
	mov.u32 	%r2, %ctaid.x;
	mov.u32 	%r3, %ntid.x;
	mad.lo.s32 	%r7, %r2, %r3, %r1;
	mul.wide.u32 	%rd4, %r7, 4;
	add.s64 	%rd5, %rd3, %rd4;
	ld.global.u32 	%r8, [%rd5];
	shl.b32 	%r9, %r1, 2;
	mov.u32 	%r10, sm;
	add.s32 	%r4, %r10, %r9;
	st.shared.u32 	[%r4], %r8;
	bar.sync 	0;
	setp.lt.u32 	%p1, %r3, 2;
	@%p1 bra 	$L__BB0_5;
	mov.b32 	%r20, 1;
$L__BB0_2:
	shl.b32 	%r6, %r20, 1;
	add.s32 	%r12, %r6, -1;
	and.b32  	%r13, %r12, %r1;
	setp.ne.s32 	%p2, %r13, 0;
	@%p2 bra 	$L__BB0_4;
	ld.shared.u32 	%r14, [%r4];
	shl.b32 	%r15, %r20, 2;
	add.s32 	%r16, %r4, %r15;
	ld.shared.u32 	%r17, [%r16];
	xor.b32  	%r18, %r17, %r14;
	st.shared.u32 	[%r4], %r18;
$L__BB0_4:
	setp.lt.u32 	%p3, %r6, %r3;
	mov.u32 	%r20, %r6;
	@%p3 bra 	$L__BB0_2;
$L__BB0_5:
	bar.sync 	0;
	setp.ne.s32 	%p4, %r1, 0;
	@%p4 bra 	$L__BB0_7;
	ld.shared.u32 	%r19, [sm];
	cvta.to.global.u64 	%rd6, %rd1;
	mul.wide.u32 	%rd7, %r2, 4;
	add.s64 	%rd8, %rd6, %rd7;
	st.global.u32 	[%rd8], %r19;
$L__BB0_7:
	ret;

}


// ===== COMPILED SASS (sm_100) =====

	.target	sm_100

	.elftype	@"ET_EXEC"


//--------------------- .note.nv.tkinfo           --------------------------
	.section	.note.nv.tkinfo,"",@"SHT_NOTE"
	.sectionflags	@"SHF_NOTE_NV_TKINFO"
	.tkinfo
        /*0018*/ 	.word	0x00000002
        /*0030*/ 	.string	""
        /*0030*/ 	.string	"ptxas"
        /*0030*/ 	.string	"Cuda compilation tools, release 13.0, V13.0.88"
        /*0030*/ 	.string	"Build cuda_13.0.r13.0/compiler.36424714_0"
        /*0030*/ 	.string	"-arch sm_100 -m 64 "



//--------------------- .note.nv.cuinfo           --------------------------
	.section	.note.nv.cuinfo,"",@"SHT_NOTE"
	.sectionflags	@"SHF_NOTE_NV_CUINFO"
        /*0018*/ 	.short	0x0002
        /*001a*/ 	.short	0x0064
        /*001c*/ 	.short	0x0082
	.zero		2


//--------------------- .nv.info                  --------------------------
	.section	.nv.info,"",@"SHT_CUDA_INFO"
	.align	4


	//----- nvinfo : EIATTR_REGCOUNT
	.align		4
        /*0000*/ 	.byte	0x04, 0x2f
        /*0002*/ 	.short	(.L_1 - .L_0)
	.align		4
.L_0:
        /*0004*/ 	.word	index@(_Z3XORPiS_)
        /*0008*/ 	.word	0x0000000b


	//----- nvinfo : EIATTR_FRAME_SIZE
	.align		4
.L_1:
        /*000c*/ 	.byte	0x04, 0x11
        /*000e*/ 	.short	(.L_3 - .L_2)
	.align		4
.L_2:
        /*0010*/ 	.word	index@(_Z3XORPiS_)
        /*0014*/ 	.word	0x00000000


	//----- nvinfo : EIATTR_MIN_STACK_SIZE
	.align		4
.L_3:
        /*0018*/ 	.byte	0x04, 0x12
        /*001a*/ 	.short	(.L_5 - .L_4)
	.align		4
.L_4:
        /*001c*/ 	.word	index@(_Z3XORPiS_)
        /*0020*/ 	.word	0x00000000
.L_5:


//--------------------- .nv.compat                --------------------------
	.section	.nv.compat,"",@"SHT_CUDA_COMPAT_INFO"
	.align	4
        /*0000*/ 	.byte	0x02, 0x09, 0x00, 0x00, 0x02, 0x02, 0x01, 0x00, 0x02, 0x05, 0x05, 0x00, 0x03, 0x07, 0x01, 0x01
        /*0010*/ 	.byte	0x02, 0x03, 0x00, 0x00, 0x02, 0x06, 0x01, 0x00, 0x04, 0x0b, 0x08, 0x00, 0x09, 0x00, 0x00, 0x00
        /*0020*/ 	.byte	0x00, 0x00, 0x00, 0x00


//--------------------- .nv.info._Z3XORPiS_       --------------------------
	.section	.nv.info._Z3XORPiS_,"",@"SHT_CUDA_INFO"
	.sectionflags	@""
	.align	4


	//----- nvinfo : EIATTR_CUDA_API_VERSION
	.align		4
        /*0000*/ 	.byte	0x04, 0x37
        /*0002*/ 	.short	(.L_7 - .L_6)
.L_6:
        /*0004*/ 	.word	0x00000082


	//----- nvinfo : EIATTR_KPARAM_INFO
	.align		4
.L_7:
        /*0008*/ 	.byte	0x04, 0x17
        /*000a*/ 	.short	(.L_9 - .L_8)
.L_8:
        /*000c*/ 	.word	0x00000000
        /*0010*/ 	.short	0x0001
        /*0012*/ 	.short	0x0008
        /*0014*/ 	.byte	0x00, 0xf5, 0x21, 0x00


	//----- nvinfo : EIATTR_KPARAM_INFO
	.align		4
.L_9:
        /*0018*/ 	.byte	0x04, 0x17
        /*001a*/ 	.short	(.L_11 - .L_10)
.L_10:
        /*001c*/ 	.word	0x00000000
        /*0020*/ 	.short	0x0000
        /*0022*/ 	.short	0x0000
        /*0024*/ 	.byte	0x00, 0xf5, 0x21, 0x00


	//----- nvinfo : EIATTR_SPARSE_MMA_MASK
	.align		4
.L_11:
        /*0028*/ 	.byte	0x03, 0x50
        /*002a*/ 	.short	0x0000


	//----- nvinfo : EIATTR_MAXREG_COUNT
	.align		4
        /*002c*/ 	.byte	0x03, 0x1b
        /*002e*/ 	.short	0x00ff


	//----- nvinfo : EIATTR_NUM_BARRIERS
	.align		4
        /*0030*/ 	.byte	0x02, 0x4c
        /*0032*/ 	.byte	0x01
	.zero		1


	//----- nvinfo : EIATTR_MERCURY_ISA_VERSION
	.align		4
        /*0034*/ 	.byte	0x03, 0x5f
        /*0036*/ 	.short	0x0101


	//----- nvinfo : EIATTR_VRC_CTA_INIT_COUNT
	.align		4
        /*0038*/ 	.byte	0x02, 0x4a
	.zero		1
	.zero		1


	//----- nvinfo : EIATTR_EXIT_INSTR_OFFSETS
	.align		4
        /*003c*/ 	.byte	0x04, 0x1c
        /*003e*/ 	.short	(.L_13 - .L_12)


	//   ....[0]....
.L_12:
        /*0040*/ 	.word	0x000001f0


	//   ....[1]....
        /*0044*/ 	.word	0x00000270


	//----- nvinfo : EIATTR_CBANK_PARAM_SIZE
	.align		4
.L_13:
        /*0048*/ 	.byte	0x03, 0x19
        /*004a*/ 	.short	0x0010


	//----- nvinfo : EIATTR_PARAM_CBANK
	.align		4
        /*004c*/ 	.byte	0x04, 0x0a
        /*004e*/ 	.short	(.L_15 - .L_14)
	.align		4
.L_14:
        /*0050*/ 	.word	index@(.nv.constant0._Z3XORPiS_)
        /*0054*/ 	.short	0x0380
        /*0056*/ 	.short	0x0010


	//----- nvinfo : EIATTR_SW_WAR
	.align		4
.L_15:
        /*0058*/ 	.byte	0x04, 0x36
        /*005a*/ 	.short	(.L_17 - .L_16)
.L_16:
        /*005c*/ 	.word	0x00000008
.L_17:


//--------------------- .nv.callgraph             --------------------------
	.section	.nv.callgraph,"",@"SHT_CUDA_CALLGRAPH"
	.align	4
	.sectionentsize	8
	.align		4
        /*0000*/ 	.word	0x00000000
	.align		4
        /*0004*/ 	.word	0xffffffff
	.align		4
        /*0008*/ 	.word	0x00000000
	.align		4
        /*000c*/ 	.word	0xfffffffe
	.align		4
        /*0010*/ 	.word	0x00000000
	.align		4
        /*0014*/ 	.word	0xfffffffd
	.align		4
        /*0018*/ 	.word	0x00000000
	.align		4
        /*001c*/ 	.word	0xfffffffc


//--------------------- .text._Z3XORPiS_          --------------------------
	.section	.text._Z3XORPiS_,"ax",@progbits
	.align	128
        .global         _Z3XORPiS_
        .type           _Z3XORPiS_,@function
        .size           _Z3XORPiS_,(.L_x_3 - _Z3XORPiS_)
        .other          _Z3XORPiS_,@"STO_CUDA_ENTRY STV_DEFAULT"
_Z3XORPiS_:
.text._Z3XORPiS_:
[----:B------:R-:W-:Y:S01]  /*0000*/  LDC R1, c[0x0][0x37c] ;  /* 0x0000df00ff017b82 */ /* 0x000fe20000000800 */
[----:B------:R-:W0:Y:S07]  /*0010*/  S2R R7, SR_TID.X ;  /* 0x0000000000077919 */ /* 0x000e2e0000002100 */
[----:B------:R-:W1:Y:S01]  /*0020*/  LDC.64 R2, c[0x0][0x380] ;  /* 0x0000e000ff027b82 */ /* 0x000e620000000a00 */
[----:B------:R-:W0:Y:S01]  /*0030*/  LDCU UR8, c[0x0][0x360] ;  /* 0x00006c00ff0877ac */ /* 0x000e220008000800 */
[----:B------:R-:W0:Y:S01]  /*0040*/  S2R R6, SR_CTAID.X ;  /* 0x0000000000067919 */ /* 0x000e220000002500 */
[----:B------:R-:W2:Y:S01]  /*0050*/  LDCU.64 UR6, c[0x0][0x358] ;  /* 0x00006b00ff0677ac */ /* 0x000ea20008000a00 */
[----:B0-----:R-:W-:-:S04]  /*0060*/  IMAD R5, R6, UR8, R7 ;  /* 0x0000000806057c24 */ /* 0x001fc8000f8e0207 */
[----:B-1----:R-:W-:-:S06]  /*0070*/  IMAD.WIDE.U32 R2, R5, 0x4, R2 ;  /* 0x0000000405027825 */ /* 0x002fcc00078e0002 */
[----:B--2---:R-:W2:Y:S01]  /*0080*/  LDG.E R2, desc[UR6][R2.64] ;  /* 0x0000000602027981 */ /* 0x004ea2000c1e1900 */
[----:B------:R-:W0:Y:S01]  /*0090*/  S2UR UR5, SR_CgaCtaId ;  /* 0x00000000000579c3 */ /* 0x000e220000008800 */
[----:B------:R-:W-:Y:S01]  /*00a0*/  UMOV UR4, 0x400 ;  /* 0x0000040000047882 */ /* 0x000fe20000000000 */
[----:B------:R-:W-:Y:S01]  /*00b0*/  UISETP.GE.U32.AND UP0, UPT, UR8, 0x2, UPT ;  /* 0x000000020800788c */ /* 0x000fe2000bf06070 */
[----:B------:R-:W-:Y:S01]  /*00c0*/  ISETP.NE.AND P0, PT, R7, RZ, PT ;  /* 0x000000ff0700720c */ /* 0x000fe20003f05270 */
[----:B0-----:R-:W-:-:S06]  /*00d0*/  ULEA UR4, UR5, UR4, 0x18 ;  /* 0x0000000405047291 */ /* 0x001fcc000f8ec0ff */
[----:B------:R-:W-:-:S05]  /*00e0*/  LEA R5, R7, UR4, 0x2 ;  /* 0x0000000407057c11 */ /* 0x000fca000f8e10ff */
[----:B--2---:R0:W-:Y:S01]  /*00f0*/  STS [R5], R2 ;  /* 0x0000000205007388 */ /* 0x0041e20000000800 */
[----:B------:R-:W-:Y:S06]  /*0100*/  BAR.SYNC.DEFER_BLOCKING 0x0 ;  /* 0x0000000000007b1d */ /* 0x000fec0000010000 */
[----:B------:R-:W-:Y:S05]  /*0110*/  BRA.U !UP0, `(.L_x_0) ;  /* 0x0000000108307547 */ /* 0x000fea000b800000 */
[----:B------:R-:W-:-:S07]  /*0120*/  IMAD.MOV.U32 R0, RZ, RZ, 0x1 ;  /* 0x00000001ff007424 */ /* 0x000fce00078e00ff */
.L_x_1:
[----:B------:R-:W-:-:S05]  /*0130*/  SHF.L.U32 R8, R0, 0x1, RZ ;  /* 0x0000000100087819 */ /* 0x000fca00000006ff */
[----:B0-----:R-:W-:-:S05]  /*0140*/  VIADD R2, R8, 0xffffffff ;  /* 0xffffffff08027836 */ /* 0x001fca0000000000 */
[----:B------:R-:W-:-:S13]  /*0150*/  LOP3.LUT P1, RZ, R2, R7, RZ, 0xc0, !PT ;  /* 0x0000000702ff7212 */ /* 0x000fda000782c0ff */
[----:B------:R-:W-:Y:S02]  /*0160*/  @!P1 LEA R2, R0, R5, 0x2 ;  /* 0x0000000500029211 */ /* 0x000fe400078e10ff */
[----:B------:R-:W-:Y:S04]  /*0170*/  @!P1 LDS R0, [R5] ;  /* 0x0000000005009984 */ /* 0x000fe80000000800 */
[----:B------:R-:W0:Y:S02]  /*0180*/  @!P1 LDS R3, [R2] ;  /* 0x0000000002039984 */ /* 0x000e240000000800 */
[----:B0-----:R-:W-:Y:S01]  /*0190*/  @!P1 LOP3.LUT R4, R3, R0, RZ, 0x3c, !PT ;  /* 0x0000000003049212 */ /* 0x001fe200078e3cff */
[----:B------:R-:W-:-:S04]  /*01a0*/  IMAD.MOV.U32 R0, RZ, RZ, R8 ;  /* 0x000000ffff007224 */ /* 0x000fc800078e0008 */
[----:B------:R1:W-:Y:S01]  /*01b0*/  @!P1 STS [R5], R4 ;  /* 0x0000000405009388 */ /* 0x0003e20000000800 */
[----:B------:R-:W-:-:S13]  /*01c0*/  ISETP.GE.U32.AND P1, PT, R8, UR8, PT ;  /* 0x0000000808007c0c */ /* 0x000fda000bf26070 */
[----:B-1----:R-:W-:Y:S05]  /*01d0*/  @!P1 BRA `(.L_x_1) ;  /* 0xfffffffc00d49947 */ /* 0x002fea000383ffff */
.L_x_0:
[----:B------:R-:W-:Y:S06]  /*01e0*/  BAR.SYNC.DEFER_BLOCKING 0x0 ;  /* 0x0000000000007b1d */ /* 0x000fec0000010000 */
[----:B------:R-:W-:Y:S05]  /*01f0*/  @P0 EXIT ;  /* 0x000000000000094d */ /* 0x000fea0003800000 */
[----:B------:R-:W1:Y:S01]  /*0200*/  S2UR UR5, SR_CgaCtaId ;  /* 0x00000000000579c3 */ /* 0x000e620000008800 */
[----:B------:R-:W-:-:S07]  /*0210*/  UMOV UR4, 0x400 ;  /* 0x0000040000047882 */ /* 0x000fce0000000000 */
[----:B0-----:R-:W0:Y:S01]  /*0220*/  LDC.64 R2, c[0x0][0x388] ;  /* 0x0000e200ff027b82 */ /* 0x001e220000000a00 */
[----:B-1----:R-:W-:Y:S01]  /*0230*/  ULEA UR4, UR5, UR4, 0x18 ;  /* 0x0000000405047291 */ /* 0x002fe2000f8ec0ff */
[----:B0-----:R-:W-:-:S08]  /*0240*/  IMAD.WIDE.U32 R2, R6, 0x4, R2 ;  /* 0x0000000406027825 */ /* 0x001fd000078e0002 */
[----:B------:R-:W0:Y:S04]  /*0250*/  LDS R5, [UR4] ;  /* 0x00000004ff057984 */ /* 0x000e280008000800 */
[----:B0-----:R-:W-:Y:S01]  /*0260*/  STG.E desc[UR6][R2.64], R5 ;  /* 0x0000000502007986 */ /* 0x001fe2000c101906 */
[----:B------:R-:W-:Y:S05]  /*0270*/  EXIT ;  /* 0x000000000000794d */ /* 0x000fea0003800000 */
.L_x_2:
[----:B------:R-:W-:-:S00]  /*0280*/  BRA `(.L_x_2) ;  /* 0xfffffffc00fc7947 */ /* 0x000fc0000383ffff */
[----:B------:R-:W-:-:S00]  /*0290*/  NOP ;  /* 0x0000000000007918 */ /* 0x000fc00000000000 */
        /* <DEDUP_REMOVED lines=14> */
.L_x_3:


//--------------------- .nv.shared._Z3XORPiS_     --------------------------
	.section	.nv.shared._Z3XORPiS_,"aw",@nobits
	.sectionflags	@""
	.align	16
	.zero		1024


//--------------------- .nv.shared.reserved.0     --------------------------
	.section	.nv.shared.reserved.0,"aw",@nobits
	.weak		__nv_reservedSMEM_offset_0_alias
	.size		__nv_reservedSMEM_offset_0_alias, 0, 64
	.other		__nv_reservedSMEM_offset_0_alias,@"STO_CUDA_RESERVED_SHARED STV_DEFAULT"
__nv_reservedSMEM_offset_0_alias:
	.zero		0
	.zero		64


//--------------------- .nv.constant0._Z3XORPiS_  --------------------------
	.section	.nv.constant0._Z3XORPiS_,"a",@progbits
	.sectionflags	@""
	.align	4
.nv.constant0._Z3XORPiS_:
	.zero		912


//--------------------- SYMBOLS --------------------------

	.type		.nv.reservedSmem.offset0,@object
	.size		.nv.reservedSmem.offset0,0x4
	.type		.nv.reservedSmem.cap,@object
	.size		.nv.reservedSmem.cap,0x4
